//
// Generated by NVIDIA NVVM Compiler
//
// Compiler Build ID: CL-36424714
// Cuda compilation tools, release 13.0, V13.0.88
// Based on NVVM 20.0.0
//

.version 9.0
.target sm_100
.address_size 64

	// .globl	_Z6kernelPcS_

.visible .entry _Z6kernelPcS_(
	.param .u64 .ptr .align 1 _Z6kernelPcS__param_0,
	.param .u64 .ptr .align 1 _Z6kernelPcS__param_1
)
{
	.reg .pred 	%p<8>;
	.reg .b16 	%rs<2>;
	.reg .b32 	%r<25>;
	.reg .b64 	%rd<28>;

	ld.param.u64 	%rd5, [_Z6kernelPcS__param_0];
	ld.param.u64 	%rd6, [_Z6kernelPcS__param_1];
	cvta.to.global.u64 	%rd1, %rd6;
	cvta.to.global.u64 	%rd7, %rd5;
	mov.u32 	%r1, %tid.x;
	add.s32 	%r2, %r1, 1;
	mad.lo.s32 	%r3, %r1, %r1, %r1;
	shr.u32 	%r4, %r3, 1;
	cvt.u64.u32 	%rd8, %r1;
	add.s64 	%rd9, %rd7, %rd8;
	ld.global.u8 	%rs1, [%rd9];
	and.b32  	%r5, %r2, 7;
	setp.lt.u32 	%p1, %r1, 7;
	mov.b32 	%r23, 0;
	@%p1 bra 	$L__BB0_3;
	and.b32  	%r23, %r2, 2040;
	neg.s32 	%r21, %r23;
	cvt.u64.u32 	%rd10, %r3;
	shr.u64 	%rd11, %rd10, 1;
	add.s64 	%rd12, %rd11, %rd1;
	add.s64 	%rd27, %rd12, 3;
$L__BB0_2:
	.pragma "nounroll";
	st.global.u8 	[%rd27+-3], %rs1;
	st.global.u8 	[%rd27+-2], %rs1;
	st.global.u8 	[%rd27+-1], %rs1;
	st.global.u8 	[%rd27], %rs1;
	st.global.u8 	[%rd27+1], %rs1;
	st.global.u8 	[%rd27+2], %rs1;
	st.global.u8 	[%rd27+3], %rs1;
	st.global.u8 	[%rd27+4], %rs1;
	add.s32 	%r21, %r21, 8;
	add.s64 	%rd27, %rd27, 8;
	setp.ne.s32 	%p2, %r21, 0;
	@%p2 bra 	$L__BB0_2;
$L__BB0_3:
	setp.eq.s32 	%p3, %r5, 0;
	@%p3 bra 	$L__BB0_11;
	setp.lt.u32 	%p4, %r5, 4;
	@%p4 bra 	$L__BB0_6;
	add.s32 	%r16, %r23, %r4;
	cvt.u64.u32 	%rd13, %r16;
	add.s64 	%rd14, %rd1, %rd13;
	st.global.u8 	[%rd14], %rs1;
	cvt.u64.u32 	%rd15, %r4;
	cvt.u64.u32 	%rd16, %r23;
	add.s64 	%rd17, %rd16, %rd15;
	add.s64 	%rd18, %rd1, %rd17;
	st.global.u8 	[%rd18+1], %rs1;
	st.global.u8 	[%rd18+2], %rs1;
	st.global.u8 	[%rd18+3], %rs1;
	add.s32 	%r23, %r23, 4;
$L__BB0_6:
	and.b32  	%r17, %r2, 3;
	setp.eq.s32 	%p5, %r17, 0;
	@%p5 bra 	$L__BB0_11;
	setp.eq.s32 	%p6, %r17, 1;
	@%p6 bra 	$L__BB0_9;
	add.s32 	%r18, %r23, %r4;
	cvt.u64.u32 	%rd19, %r18;
	add.s64 	%rd20, %rd1, %rd19;
	st.global.u8 	[%rd20], %rs1;
	cvt.u64.u32 	%rd21, %r4;
	cvt.u64.u32 	%rd22, %r23;
	add.s64 	%rd23, %rd22, %rd21;
	add.s64 	%rd24, %rd1, %rd23;
	st.global.u8 	[%rd24+1], %rs1;
	add.s32 	%r23, %r23, 2;
$L__BB0_9:
	and.b32  	%r19, %r1, 1;
	setp.eq.b32 	%p7, %r19, 1;
	@%p7 bra 	$L__BB0_11;
	add.s32 	%r20, %r23, %r4;
	cvt.u64.u32 	%rd25, %r20;
	add.s64 	%rd26, %rd1, %rd25;
	st.global.u8 	[%rd26], %rs1;
$L__BB0_11:
	ret;

}


// ===== COMPILED SASS (sm_100) =====

	.target	sm_100

	.elftype	@"ET_EXEC"


//--------------------- .note.nv.tkinfo           --------------------------
	.section	.note.nv.tkinfo,"",@"SHT_NOTE"
	.sectionflags	@"SHF_NOTE_NV_TKINFO"
	.tkinfo
        /*0018*/ 	.word	0x00000002
        /*0030*/ 	.string	""
        /*0030*/ 	.string	"ptxas"
        /*0030*/ 	.string	"Cuda compilation tools, release 13.0, V13.0.88"
        /*0030*/ 	.string	"Build cuda_13.0.r13.0/compiler.36424714_0"
        /*0030*/ 	.string	"-arch sm_100 -m 64 "



//--------------------- .note.nv.cuinfo           --------------------------
	.section	.note.nv.cuinfo,"",@"SHT_NOTE"
	.sectionflags	@"SHF_NOTE_NV_CUINFO"
        /*0018*/ 	.short	0x0002
        /*001a*/ 	.short	0x0064
        /*001c*/ 	.short	0x0082
	.zero		2


//--------------------- .nv.info                  --------------------------
	.section	.nv.info,"",@"SHT_CUDA_INFO"
	.align	4


	//----- nvinfo : EIATTR_REGCOUNT
	.align		4
        /*0000*/ 	.byte	0x04, 0x2f
        /*0002*/ 	.short	(.L_1 - .L_0)
	.align		4
.L_0:
        /*0004*/ 	.word	index@(_Z6kernelPcS_)
        /*0008*/ 	.word	0x0000000e


	//----- nvinfo : EIATTR_FRAME_SIZE
	.align		4
.L_1:
        /*000c*/ 	.byte	0x04, 0x11
        /*000e*/ 	.short	(.L_3 - .L_2)
	.align		4
.L_2:
        /*0010*/ 	.word	index@(_Z6kernelPcS_)
        /*0014*/ 	.word	0x00000000


	//----- nvinfo : EIATTR_MIN_STACK_SIZE
	.align		4
.L_3:
        /*0018*/ 	.byte	0x04, 0x12
        /*001a*/ 	.short	(.L_5 - .L_4)
	.align		4
.L_4:
        /*001c*/ 	.word	index@(_Z6kernelPcS_)
        /*0020*/ 	.word	0x00000000
.L_5:


//--------------------- .nv.compat                --------------------------
	.section	.nv.compat,"",@"SHT_CUDA_COMPAT_INFO"
	.align	4
        /*0000*/ 	.byte	0x02, 0x09, 0x00, 0x00, 0x02, 0x02, 0x01, 0x00, 0x02, 0x05, 0x05, 0x00, 0x03, 0x07, 0x01, 0x01
        /*0010*/ 	.byte	0x02, 0x03, 0x00, 0x00, 0x02, 0x06, 0x01, 0x00, 0x04, 0x0b, 0x08, 0x00, 0x09, 0x00, 0x00, 0x00
        /*0020*/ 	.byte	0x00, 0x00, 0x00, 0x00


//--------------------- .nv.info._Z6kernelPcS_    --------------------------
	.section	.nv.info._Z6kernelPcS_,"",@"SHT_CUDA_INFO"
	.sectionflags	@""
	.align	4


	//----- nvinfo : EIATTR_CUDA_API_VERSION
	.align		4
        /*0000*/ 	.byte	0x04, 0x37
        /*0002*/ 	.short	(.L_7 - .L_6)
.L_6:
        /*0004*/ 	.word	0x00000082


	//----- nvinfo : EIATTR_KPARAM_INFO
	.align		4
.L_7:
        /*0008*/ 	.byte	0x04, 0x17
        /*000a*/ 	.short	(.L_9 - .L_8)
.L_8:
        /*000c*/ 	.word	0x00000000
        /*0010*/ 	.short	0x0001
        /*0012*/ 	.short	0x0008
        /*0014*/ 	.byte	0x00, 0xf5, 0x21, 0x00


	//----- nvinfo : EIATTR_KPARAM_INFO
	.align		4
.L_9:
        /*0018*/ 	.byte	0x04, 0x17
        /*001a*/ 	.short	(.L_11 - .L_10)
.L_10:
        /*001c*/ 	.word	0x00000000
        /*0020*/ 	.short	0x0000
        /*0022*/ 	.short	0x0000
        /*0024*/ 	.byte	0x00, 0xf5, 0x21, 0x00


	//----- nvinfo : EIATTR_SPARSE_MMA_MASK
	.align		4
.L_11:
        /*0028*/ 	.byte	0x03, 0x50
        /*002a*/ 	.short	0x0000


	//----- nvinfo : EIATTR_MAXREG_COUNT
	.align		4
        /*002c*/ 	.byte	0x03, 0x1b
        /*002e*/ 	.short	0x00ff


	//----- nvinfo : EIATTR_MERCURY_ISA_VERSION
	.align		4
        /*0030*/ 	.byte	0x03, 0x5f
        /*0032*/ 	.short	0x0101


	//----- nvinfo : EIATTR_VRC_CTA_INIT_COUNT
	.align		4
        /*0034*/ 	.byte	0x02, 0x4a
	.zero		1
	.zero		1


	//----- nvinfo : EIATTR_EXIT_INSTR_OFFSETS
	.align		4
        /*0038*/ 	.byte	0x04, 0x1c
        /*003a*/ 	.short	(.L_13 - .L_12)


	//   ....[0]....
.L_12:
        /*003c*/ 	.word	0x00000260


	//   ....[1]....
        /*0040*/ 	.word	0x00000380


	//   ....[2]....
        /*0044*/ 	.word	0x00000480


	//   ....[3]....
        /*0048*/ 	.word	0x000004e0


	//----- nvinfo : EIATTR_CRS_STACK_SIZE
	.align		4
.L_13:
        /*004c*/ 	.byte	0x04, 0x1e
        /*004e*/ 	.short	(.L_15 - .L_14)
.L_14:
        /*0050*/ 	.word	0x00000000


	//----- nvinfo : EIATTR_CBANK_PARAM_SIZE
	.align		4
.L_15:
        /*0054*/ 	.byte	0x03, 0x19
        /*0056*/ 	.short	0x0010


	//----- nvinfo : EIATTR_PARAM_CBANK
	.align		4
        /*0058*/ 	.byte	0x04, 0x0a
        /*005a*/ 	.short	(.L_17 - .L_16)
	.align		4
.L_16:
        /*005c*/ 	.word	index@(.nv.constant0._Z6kernelPcS_)
        /*0060*/ 	.short	0x0380
        /*0062*/ 	.short	0x0010


	//----- nvinfo : EIATTR_SW_WAR
	.align		4
.L_17:
        /*0064*/ 	.byte	0x04, 0x36
        /*0066*/ 	.short	(.L_19 - .L_18)
.L_18:
        /*0068*/ 	.word	0x00000008
.L_19:


//--------------------- .nv.callgraph             --------------------------
	.section	.nv.callgraph,"",@"SHT_CUDA_CALLGRAPH"
	.align	4
	.sectionentsize	8
	.align		4
        /*0000*/ 	.word	0x00000000
	.align		4
        /*0004*/ 	.word	0xffffffff
	.align		4
        /*0008*/ 	.word	0x00000000
	.align		4
        /*000c*/ 	.word	0xfffffffe
	.align		4
        /*0010*/ 	.word	0x00000000
	.align		4
        /*0014*/ 	.word	0xfffffffd
	.align		4
        /*0018*/ 	.word	0x00000000
	.align		4
        /*001c*/ 	.word	0xfffffffc


//--------------------- .text._Z6kernelPcS_       --------------------------
	.section	.text._Z6kernelPcS_,"ax",@progbits
	.align	128
        .global         _Z6kernelPcS_
        .type           _Z6kernelPcS_,@function
        .size           _Z6kernelPcS_,(.L_x_8 - _Z6kernelPcS_)
        .other          _Z6kernelPcS_,@"STO_CUDA_ENTRY STV_DEFAULT"
_Z6kernelPcS_:
.text._Z6kernelPcS_:
[----:B------:R-:W-:Y:S01]  /*0000*/  LDC R1, c[0x0][0x37c] ;  /* 0x0000df00ff017b82 */ /* 0x000fe20000000800 */
[----:B------:R-:W0:Y:S01]  /*0010*/  S2R R8, SR_TID.X ;  /* 0x0000000000087919 */ /* 0x000e220000002100 */
[----:B------:R-:W0:Y:S01]  /*0020*/  LDCU.64 UR6, c[0x0][0x380] ;  /* 0x00007000ff0677ac */ /* 0x000e220008000a00 */
[----:B------:R-:W1:Y:S01]  /*0030*/  LDCU.64 UR4, c[0x0][0x358] ;  /* 0x00006b00ff0477ac */ /* 0x000e620008000a00 */
[----:B0-----:R-:W-:-:S05]  /*0040*/  IADD3 R2, P0, PT, R8, UR6, RZ ;  /* 0x0000000608027c10 */ /* 0x001fca000ff1e0ff */
[----:B------:R-:W-:-:S05]  /*0050*/  IMAD.X R3, RZ, RZ, UR7, P0 ;  /* 0x00000007ff037e24 */ /* 0x000fca00080e06ff */
[----:B-1----:R0:W5:Y:S01]  /*0060*/  LDG.E.U8 R7, desc[UR4][R2.64] ;  /* 0x0000000402077981 */ /* 0x002162000c1e1100 */
[C---:B------:R-:W-:Y:S01]  /*0070*/  ISETP.GE.U32.AND P1, PT, R8.reuse, 0x7, PT ;  /* 0x000000070800780c */ /* 0x040fe20003f26070 */
[C---:B------:R-:W-:Y:S01]  /*0080*/  VIADD R0, R8.reuse, 0x1 ;  /* 0x0000000108007836 */ /* 0x040fe20000000000 */
[----:B------:R-:W-:Y:S01]  /*0090*/  BSSY.RECONVERGENT B0, `(.L_x_0) ;  /* 0x000001c000007945 */ /* 0x000fe20003800200 */
[----:B------:R-:W-:Y:S02]  /*00a0*/  IMAD.MOV.U32 R9, RZ, RZ, RZ ;  /* 0x000000ffff097224 */ /* 0x000fe400078e00ff */
[----:B------:R-:W-:Y:S01]  /*00b0*/  IMAD R4, R8, R8, R8 ;  /* 0x0000000808047224 */ /* 0x000fe200078e0208 */
[----:B------:R-:W-:-:S04]  /*00c0*/  LOP3.LUT R5, R0, 0x7, RZ, 0xc0, !PT ;  /* 0x0000000700057812 */ /* 0x000fc800078ec0ff */
[----:B------:R-:W-:-:S03]  /*00d0*/  ISETP.NE.AND P0, PT, R5, RZ, PT ;  /* 0x000000ff0500720c */ /* 0x000fc60003f05270 */
[----:B0-----:R-:W-:Y:S10]  /*00e0*/  @!P1 BRA `(.L_x_1) ;  /* 0x0000000000589947 */ /* 0x001ff40003800000 */
[----:B------:R-:W0:Y:S01]  /*00f0*/  LDCU.64 UR6, c[0x0][0x388] ;  /* 0x00007100ff0677ac */ /* 0x000e220008000a00 */
[----:B------:R-:W-:Y:S02]  /*0100*/  SHF.R.U64 R10, R4, 0x1, RZ ;  /* 0x00000001040a7819 */ /* 0x000fe400000012ff */
[----:B------:R-:W-:-:S05]  /*0110*/  LOP3.LUT R9, R0, 0x7f8, RZ, 0xc0, !PT ;  /* 0x000007f800097812 */ /* 0x000fca00078ec0ff */
[----:B------:R-:W-:Y:S01]  /*0120*/  IMAD.MOV R6, RZ, RZ, -R9 ;  /* 0x000000ffff067224 */ /* 0x000fe200078e0a09 */
[----:B0-----:R-:W-:-:S04]  /*0130*/  IADD3 R10, P1, PT, R10, UR6, RZ ;  /* 0x000000060a0a7c10 */ /* 0x001fc8000ff3e0ff */
[----:B------:R-:W-:-:S04]  /*0140*/  IADD3 R10, P2, PT, R10, 0x3, RZ ;  /* 0x000000030a0a7810 */ /* 0x000fc80007f5e0ff */
[----:B------:R-:W-:-:S09]  /*0150*/  IADD3.X R11, PT, PT, RZ, UR7, RZ, P2, P1 ;  /* 0x00000007ff0b7c10 */ /* 0x000fd200097e24ff */
.L_x_2:
[----:B0-----:R-:W-:Y:S02]  /*0160*/  IMAD.MOV.U32 R2, RZ, RZ, R10 ;  /* 0x000000ffff027224 */ /* 0x001fe400078e000a */
[----:B------:R-:W-:Y:S02]  /*0170*/  IMAD.MOV.U32 R3, RZ, RZ, R11 ;  /* 0x000000ffff037224 */ /* 0x000fe400078e000b */
[----:B------:R-:W-:Y:S01]  /*0180*/  VIADD R6, R6, 0x8 ;  /* 0x0000000806067836 */ /* 0x000fe20000000000 */
[----:B------:R-:W-:Y:S02]  /*0190*/  IADD3 R10, P2, PT, R2, 0x8, RZ ;  /* 0x00000008020a7810 */ /* 0x000fe40007f5e0ff */
[----:B-----5:R0:W-:Y:S02]  /*01a0*/  STG.E.U8 desc[UR4][R2.64+-0x3], R7 ;  /* 0xfffffd0702007986 */ /* 0x0201e4000c101104 */
[----:B------:R-:W-:Y:S01]  /*01b0*/  ISETP.NE.AND P1, PT, R6, RZ, PT ;  /* 0x000000ff0600720c */ /* 0x000fe20003f25270 */
[----:B------:R-:W-:Y:S01]  /*01c0*/  IMAD.X R11, RZ, RZ, R3, P2 ;  /* 0x000000ffff0b7224 */ /* 0x000fe200010e0603 */
[----:B------:R0:W-:Y:S04]  /*01d0*/  STG.E.U8 desc[UR4][R2.64+-0x2], R7 ;  /* 0xfffffe0702007986 */ /* 0x0001e8000c101104 */
[----:B------:R0:W-:Y:S04]  /*01e0*/  STG.E.U8 desc[UR4][R2.64+-0x1], R7 ;  /* 0xffffff0702007986 */ /* 0x0001e8000c101104 */
[----:B------:R0:W-:Y:S04]  /*01f0*/  STG.E.U8 desc[UR4][R2.64], R7 ;  /* 0x0000000702007986 */ /* 0x0001e8000c101104 */
[----:B------:R0:W-:Y:S04]  /*0200*/  STG.E.U8 desc[UR4][R2.64+0x1], R7 ;  /* 0x0000010702007986 */ /* 0x0001e8000c101104 */
[----:B------:R0:W-:Y:S04]  /*0210*/  STG.E.U8 desc[UR4][R2.64+0x2], R7 ;  /* 0x0000020702007986 */ /* 0x0001e8000c101104 */
[----:B------:R0:W-:Y:S04]  /*0220*/  STG.E.U8 desc[UR4][R2.64+0x3], R7 ;  /* 0x0000030702007986 */ /* 0x0001e8000c101104 */
[----:B------:R0:W-:Y:S01]  /*0230*/  STG.E.U8 desc[UR4][R2.64+0x4], R7 ;  /* 0x0000040702007986 */ /* 0x0001e2000c101104 */
[----:B------:R-:W-:Y:S05]  /*0240*/  @P1 BRA `(.L_x_2) ;  /* 0xfffffffc00c41947 */ /* 0x000fea000383ffff */
.L_x_1:
[----:B------:R-:W-:Y:S05]  /*0250*/  BSYNC.RECONVERGENT B0 ;  /* 0x0000000000007941 */ /* 0x000fea0003800200 */
.L_x_0:
[----:B------:R-:W-:Y:S05]  /*0260*/  @!P0 EXIT ;  /* 0x000000000000894d */ /* 0x000fea0003800000 */
[----:B------:R-:W-:Y:S01]  /*0270*/  ISETP.GE.U32.AND P1, PT, R5, 0x4, PT ;  /* 0x000000040500780c */ /* 0x000fe20003f26070 */
[----:B------:R-:W-:Y:S01]  /*0280*/  BSSY.RECONVERGENT B0, `(.L_x_3) ;  /* 0x000000f000007945 */ /* 0x000fe20003800200 */
[----:B------:R-:W-:Y:S02]  /*0290*/  LOP3.LUT P0, R6, R0, 0x3, RZ, 0xc0, !PT ;  /* 0x0000000300067812 */ /* 0x000fe4000780c0ff */
[----:B------:R-:W-:-:S09]  /*02a0*/  SHF.R.U32.HI R0, RZ, 0x1, R4 ;  /* 0x00000001ff007819 */ /* 0x000fd20000011604 */
[----:B------:R-:W-:Y:S05]  /*02b0*/  @!P1 BRA `(.L_x_4) ;  /* 0x00000000002c9947 */ /* 0x000fea0003800000 */
[----:B------:R-:W1:Y:S01]  /*02c0*/  LDCU.64 UR6, c[0x0][0x388] ;  /* 0x00007100ff0677ac */ /* 0x000e620008000a00 */
[----:B------:R-:W-:-:S05]  /*02d0*/  IMAD.IADD R4, R0, 0x1, R9 ;  /* 0x0000000100047824 */ /* 0x000fca00078e0209 */
[----:B-1----:R-:W-:Y:S02]  /*02e0*/  IADD3 R4, P1, PT, R4, UR6, RZ ;  /* 0x0000000604047c10 */ /* 0x002fe4000ff3e0ff */
[C---:B0-----:R-:W-:Y:S01]  /*02f0*/  IADD3 R2, P2, P3, R9.reuse, UR6, R0 ;  /* 0x0000000609027c10 */ /* 0x041fe2000fb5e000 */
[----:B------:R-:W-:Y:S02]  /*0300*/  VIADD R9, R9, 0x4 ;  /* 0x0000000409097836 */ /* 0x000fe40000000000 */
[----:B------:R-:W-:Y:S01]  /*0310*/  IMAD.X R5, RZ, RZ, UR7, P1 ;  /* 0x00000007ff057e24 */ /* 0x000fe200088e06ff */
[----:B------:R-:W-:-:S04]  /*0320*/  IADD3.X R3, PT, PT, RZ, UR7, RZ, P2, P3 ;  /* 0x00000007ff037c10 */ /* 0x000fc800097e64ff */
[----:B-----5:R1:W-:Y:S04]  /*0330*/  STG.E.U8 desc[UR4][R4.64], R7 ;  /* 0x0000000704007986 */ /* 0x0203e8000c101104 */
[----:B------:R1:W-:Y:S04]  /*0340*/  STG.E.U8 desc[UR4][R2.64+0x1], R7 ;  /* 0x0000010702007986 */ /* 0x0003e8000c101104 */
[----:B------:R1:W-:Y:S04]  /*0350*/  STG.E.U8 desc[UR4][R2.64+0x2], R7 ;  /* 0x0000020702007986 */ /* 0x0003e8000c101104 */
[----:B------:R1:W-:Y:S02]  /*0360*/  STG.E.U8 desc[UR4][R2.64+0x3], R7 ;  /* 0x0000030702007986 */ /* 0x0003e4000c101104 */
.L_x_4:
[----:B------:R-:W-:Y:S05]  /*0370*/  BSYNC.RECONVERGENT B0 ;  /* 0x0000000000007941 */ /* 0x000fea0003800200 */
.L_x_3:
[----:B------:R-:W-:Y:S05]  /*0380*/  @!P0 EXIT ;  /* 0x000000000000894d */ /* 0x000fea0003800000 */
[----:B------:R-:W-:Y:S01]  /*0390*/  ISETP.NE.AND P1, PT, R6, 0x1, PT ;  /* 0x000000010600780c */ /* 0x000fe20003f25270 */
[----:B------:R-:W-:Y:S01]  /*03a0*/  BSSY.RECONVERGENT B0, `(.L_x_5) ;  /* 0x000000d000007945 */ /* 0x000fe20003800200 */
[----:B01----:R-:W-:-:S04]  /*03b0*/  LOP3.LUT R2, R8, 0x1, RZ, 0xc0, !PT ;  /* 0x0000000108027812 */ /* 0x003fc800078ec0ff */
[----:B------:R-:W-:-:S07]  /*03c0*/  ISETP.NE.U32.AND P0, PT, R2, 0x1, PT ;  /* 0x000000010200780c */ /* 0x000fce0003f05070 */
[----:B------:R-:W-:Y:S06]  /*03d0*/  @!P1 BRA `(.L_x_6) ;  /* 0x0000000000249947 */ /* 0x000fec0003800000 */
[----:B------:R-:W0:Y:S01]  /*03e0*/  LDCU.64 UR6, c[0x0][0x388] ;  /* 0x00007100ff0677ac */ /* 0x000e220008000a00 */
[----:B------:R-:W-:-:S05]  /*03f0*/  IMAD.IADD R2, R0, 0x1, R9 ;  /* 0x0000000100027824 */ /* 0x000fca00078e0209 */
[----:B0-----:R-:W-:Y:S02]  /*0400*/  IADD3 R2, P1, PT, R2, UR6, RZ ;  /* 0x0000000602027c10 */ /* 0x001fe4000ff3e0ff */
[C---:B------:R-:W-:Y:S01]  /*0410*/  IADD3 R4, P2, P3, R9.reuse, UR6, R0 ;  /* 0x0000000609047c10 */ /* 0x040fe2000fb5e000 */
[----:B------:R-:W-:Y:S02]  /*0420*/  VIADD R9, R9, 0x2 ;  /* 0x0000000209097836 */ /* 0x000fe40000000000 */
[----:B------:R-:W-:Y:S01]  /*0430*/  IMAD.X R3, RZ, RZ, UR7, P1 ;  /* 0x00000007ff037e24 */ /* 0x000fe200088e06ff */
[----:B------:R-:W-:-:S04]  /*0440*/  IADD3.X R5, PT, PT, RZ, UR7, RZ, P2, P3 ;  /* 0x00000007ff057c10 */ /* 0x000fc800097e64ff */
[----:B-----5:R0:W-:Y:S04]  /*0450*/  STG.E.U8 desc[UR4][R2.64], R7 ;  /* 0x0000000702007986 */ /* 0x0201e8000c101104 */
[----:B------:R0:W-:Y:S02]  /*0460*/  STG.E.U8 desc[UR4][R4.64+0x1], R7 ;  /* 0x0000010704007986 */ /* 0x0001e4000c101104 */
.L_x_6:
[----:B------:R-:W-:Y:S05]  /*0470*/  BSYNC.RECONVERGENT B0 ;  /* 0x0000000000007941 */ /* 0x000fea0003800200 */
.L_x_5:
[----:B------:R-:W-:Y:S05]  /*0480*/  @!P0 EXIT ;  /* 0x000000000000894d */ /* 0x000fea0003800000 */
[----:B------:R-:W0:Y:S01]  /*0490*/  LDCU.64 UR6, c[0x0][0x388] ;  /* 0x00007100ff0677ac */ /* 0x000e220008000a00 */
[----:B------:R-:W-:-:S05]  /*04a0*/  IMAD.IADD R0, R0, 0x1, R9 ;  /* 0x0000000100007824 */ /* 0x000fca00078e0209 */
[----:B0-----:R-:W-:-:S05]  /*04b0*/  IADD3 R2, P0, PT, R0, UR6, RZ ;  /* 0x0000000600027c10 */ /* 0x001fca000ff1e0ff */
[----:B------:R-:W-:-:S05]  /*04c0*/  IMAD.X R3, RZ, RZ, UR7, P0 ;  /* 0x00000007ff037e24 */ /* 0x000fca00080e06ff */
[----:B-----5:R-:W-:Y:S01]  /*04d0*/  STG.E.U8 desc[UR4][R2.64], R7 ;  /* 0x0000000702007986 */ /* 0x020fe2000c101104 */
[----:B------:R-:W-:Y:S05]  /*04e0*/  EXIT ;  /* 0x000000000000794d */ /* 0x000fea0003800000 */
.L_x_7:
[----:B------:R-:W-:-:S00]  /*04f0*/  BRA `(.L_x_7) ;  /* 0xfffffffc00fc7947 */ /* 0x000fc0000383ffff */
[----:B------:R-:W-:-:S00]  /*0500*/  NOP ;  /* 0x0000000000007918 */ /* 0x000fc00000000000 */
[----:B------:R-:W-:-:S00]  /*0510*/  NOP ;  /* 0x0000000000007918 */ /* 0x000fc00000000000 */
[----:B------:R-:W-:-:S00]  /*0520*/  NOP ;  /* 0x0000000000007918 */ /* 0x000fc00000000000 */
[----:B------:R-:W-:-:S00]  /*0530*/  NOP ;  /* 0x0000000000007918 */ /* 0x000fc00000000000 */
[----:B------:R-:W-:-:S00]  /*0540*/  NOP ;  /* 0x0000000000007918 */ /* 0x000fc00000000000 */
[----:B------:R-:W-:-:S00]  /*0550*/  NOP ;  /* 0x0000000000007918 */ /* 0x000fc00000000000 */
[----:B------:R-:W-:-:S00]  /*0560*/  NOP ;  /* 0x0000000000007918 */ /* 0x000fc00000000000 */
[----:B------:R-:W-:-:S00]  /*0570*/  NOP ;  /* 0x0000000000007918 */ /* 0x000fc00000000000 */
.L_x_8:


//--------------------- .nv.shared.reserved.0     --------------------------
	.section	.nv.shared.reserved.0,"aw",@nobits
	.weak		__nv_reservedSMEM_offset_0_alias
	.size		__nv_reservedSMEM_offset_0_alias, 0, 64
	.other		__nv_reservedSMEM_offset_0_alias,@"STO_CUDA_RESERVED_SHARED STV_DEFAULT"
__nv_reservedSMEM_offset_0_alias:
	.zero		0
	.zero		64


//--------------------- .nv.constant0._Z6kernelPcS_ --------------------------
	.section	.nv.constant0._Z6kernelPcS_,"a",@progbits
	.sectionflags	@""
	.align	4
.nv.constant0._Z6kernelPcS_:
	.zero		912


//--------------------- SYMBOLS --------------------------

	.type		.nv.reservedSmem.offset0,@object
	.size		.nv.reservedSmem.offset0,0x4
